//
// Generated by NVIDIA NVVM Compiler
//
// Compiler Build ID: CL-36424714
// Cuda compilation tools, release 13.0, V13.0.88
// Based on NVVM 20.0.0
//

.version 9.0
.target sm_100
.address_size 64

	// .globl	_Z22histogram_local_reducePiS_i
// _ZZ22histogram_local_reducePiS_iE10local_hist has been demoted

.visible .entry _Z22histogram_local_reducePiS_i(
	.param .u64 .ptr .align 1 _Z22histogram_local_reducePiS_i_param_0,
	.param .u64 .ptr .align 1 _Z22histogram_local_reducePiS_i_param_1,
	.param .u32 _Z22histogram_local_reducePiS_i_param_2
)
{
	.reg .pred 	%p<12>;
	.reg .b16 	%rs<4>;
	.reg .b32 	%r<86>;
	.reg .b64 	%rd<25>;
	// demoted variable
	.shared .align 4 .b8 _ZZ22histogram_local_reducePiS_iE10local_hist[1024];
	ld.param.u64 	%rd13, [_Z22histogram_local_reducePiS_i_param_0];
	ld.param.u64 	%rd14, [_Z22histogram_local_reducePiS_i_param_1];
	ld.param.u32 	%r40, [_Z22histogram_local_reducePiS_i_param_2];
	cvta.to.global.u64 	%rd1, %rd14;
	mov.u32 	%r41, %ctaid.x;
	mov.u32 	%r1, %ntid.x;
	mov.u32 	%r2, %tid.x;
	mad.lo.s32 	%r3, %r41, %r1, %r2;
	setp.gt.u32 	%p1, %r2, 255;
	@%p1 bra 	$L__BB0_2;
	shl.b32 	%r42, %r2, 2;
	mov.u32 	%r43, _ZZ22histogram_local_reducePiS_iE10local_hist;
	add.s32 	%r44, %r43, %r42;
	mov.b32 	%r45, 0;
	st.shared.u32 	[%r44], %r45;
$L__BB0_2:
	bar.sync 	0;
	setp.ge.s32 	%p2, %r3, %r40;
	@%p2 bra 	$L__BB0_4;
	cvta.to.global.u64 	%rd15, %rd13;
	mul.wide.s32 	%rd16, %r3, 4;
	add.s64 	%rd17, %rd15, %rd16;
	ld.global.u32 	%r46, [%rd17];
	shl.b32 	%r47, %r46, 2;
	mov.u32 	%r48, _ZZ22histogram_local_reducePiS_iE10local_hist;
	add.s32 	%r49, %r48, %r47;
	atom.shared.add.u32 	%r50, [%r49], 1;
$L__BB0_4:
	bar.sync 	0;
	cvt.u16.u32 	%rs1, %r1;
	div.u16 	%rs2, 255, %rs1;
	add.s16 	%rs3, %rs2, 1;
	cvt.u32.u16 	%r4, %rs3;
	and.b32  	%r5, %r4, 3;
	setp.gt.u32 	%p3, %r1, 85;
	mov.b32 	%r82, 0;
	@%p3 bra 	$L__BB0_15;
	shl.b32 	%r6, %r1, 2;
	add.s32 	%r80, %r2, %r1;
	mul.wide.u32 	%rd2, %r80, 4;
	mul.wide.u32 	%rd3, %r1, 16;
	mov.u32 	%r53, _ZZ22histogram_local_reducePiS_iE10local_hist;
	add.s32 	%r8, %r53, %r6;
	shl.b32 	%r79, %r2, 2;
	shl.b32 	%r54, %r1, 1;
	add.s32 	%r78, %r2, %r54;
	mul.wide.u32 	%rd4, %r78, 4;
	shl.b32 	%r55, %r1, 3;
	add.s32 	%r11, %r53, %r55;
	mad.lo.s32 	%r77, %r1, 3, %r2;
	mul.wide.u32 	%rd5, %r77, 4;
	mad.lo.s32 	%r13, %r1, 12, %r53;
	mul.wide.u32 	%rd6, %r2, 4;
	and.b32  	%r56, %r4, 508;
	neg.s32 	%r75, %r56;
	mov.b32 	%r82, 0;
	mov.u32 	%r76, %r2;
	mov.u64 	%rd23, %rd1;
$L__BB0_6:
	setp.gt.u32 	%p4, %r76, 255;
	@%p4 bra 	$L__BB0_8;
	add.s64 	%rd18, %rd23, %rd6;
	mov.u32 	%r57, _ZZ22histogram_local_reducePiS_iE10local_hist;
	add.s32 	%r58, %r57, %r79;
	ld.shared.u32 	%r59, [%r58];
	atom.global.add.u32 	%r60, [%rd18], %r59;
$L__BB0_8:
	setp.gt.u32 	%p5, %r80, 255;
	@%p5 bra 	$L__BB0_10;
	add.s64 	%rd19, %rd23, %rd2;
	add.s32 	%r61, %r8, %r79;
	ld.shared.u32 	%r62, [%r61];
	atom.global.add.u32 	%r63, [%rd19], %r62;
$L__BB0_10:
	setp.gt.u32 	%p6, %r78, 255;
	@%p6 bra 	$L__BB0_12;
	add.s64 	%rd20, %rd23, %rd4;
	add.s32 	%r64, %r11, %r79;
	ld.shared.u32 	%r65, [%r64];
	atom.global.add.u32 	%r66, [%rd20], %r65;
$L__BB0_12:
	setp.gt.u32 	%p7, %r77, 255;
	@%p7 bra 	$L__BB0_14;
	add.s64 	%rd21, %rd23, %rd5;
	add.s32 	%r67, %r13, %r79;
	ld.shared.u32 	%r68, [%r67];
	atom.global.add.u32 	%r69, [%rd21], %r68;
$L__BB0_14:
	add.s32 	%r82, %r82, %r6;
	add.s32 	%r80, %r80, %r6;
	add.s64 	%rd23, %rd23, %rd3;
	shl.b32 	%r70, %r1, 4;
	add.s32 	%r79, %r79, %r70;
	add.s32 	%r78, %r78, %r6;
	add.s32 	%r77, %r77, %r6;
	add.s32 	%r76, %r76, %r6;
	add.s32 	%r75, %r75, 4;
	setp.ne.s32 	%p8, %r75, 0;
	@%p8 bra 	$L__BB0_6;
$L__BB0_15:
	setp.eq.s32 	%p9, %r5, 0;
	@%p9 bra 	$L__BB0_20;
	add.s32 	%r84, %r2, %r82;
	shl.b32 	%r71, %r84, 2;
	mov.u32 	%r72, _ZZ22histogram_local_reducePiS_iE10local_hist;
	add.s32 	%r85, %r72, %r71;
	shl.b32 	%r32, %r1, 2;
	mul.wide.u32 	%rd22, %r84, 4;
	add.s64 	%rd24, %rd1, %rd22;
	mul.wide.u32 	%rd10, %r1, 4;
	neg.s32 	%r83, %r5;
$L__BB0_17:
	.pragma "nounroll";
	setp.gt.u32 	%p10, %r84, 255;
	@%p10 bra 	$L__BB0_19;
	ld.shared.u32 	%r73, [%r85];
	atom.global.add.u32 	%r74, [%rd24], %r73;
$L__BB0_19:
	add.s32 	%r85, %r85, %r32;
	add.s64 	%rd24, %rd24, %rd10;
	add.s32 	%r84, %r84, %r1;
	add.s32 	%r83, %r83, 1;
	setp.ne.s32 	%p11, %r83, 0;
	@%p11 bra 	$L__BB0_17;
$L__BB0_20:
	ret;

}
	// .globl	_Z16histogram_atomicPiS_i
.visible .entry _Z16histogram_atomicPiS_i(
	.param .u64 .ptr .align 1 _Z16histogram_atomicPiS_i_param_0,
	.param .u64 .ptr .align 1 _Z16histogram_atomicPiS_i_param_1,
	.param .u32 _Z16histogram_atomicPiS_i_param_2
)
{
	.reg .pred 	%p<2>;
	.reg .b32 	%r<8>;
	.reg .b64 	%rd<9>;

	ld.param.u64 	%rd1, [_Z16histogram_atomicPiS_i_param_0];
	ld.param.u64 	%rd2, [_Z16histogram_atomicPiS_i_param_1];
	ld.param.u32 	%r2, [_Z16histogram_atomicPiS_i_param_2];
	mov.u32 	%r3, %ctaid.x;
	mov.u32 	%r4, %ntid.x;
	mov.u32 	%r5, %tid.x;
	mad.lo.s32 	%r1, %r3, %r4, %r5;
	setp.ge.s32 	%p1, %r1, %r2;
	@%p1 bra 	$L__BB1_2;
	cvta.to.global.u64 	%rd3, %rd1;
	cvta.to.global.u64 	%rd4, %rd2;
	mul.wide.s32 	%rd5, %r1, 4;
	add.s64 	%rd6, %rd3, %rd5;
	ld.global.u32 	%r6, [%rd6];
	mul.wide.s32 	%rd7, %r6, 4;
	add.s64 	%rd8, %rd4, %rd7;
	atom.global.add.u32 	%r7, [%rd8], 1;
$L__BB1_2:
	ret;

}


// ===== COMPILED SASS (sm_100) =====

	.target	sm_100

	.elftype	@"ET_EXEC"


//--------------------- .note.nv.tkinfo           --------------------------
	.section	.note.nv.tkinfo,"",@"SHT_NOTE"
	.sectionflags	@"SHF_NOTE_NV_TKINFO"
	.tkinfo
        /*0018*/ 	.word	0x00000002
        /*0030*/ 	.string	""
        /*0030*/ 	.string	"ptxas"
        /*0030*/ 	.string	"Cuda compilation tools, release 13.0, V13.0.88"
        /*0030*/ 	.string	"Build cuda_13.0.r13.0/compiler.36424714_0"
        /*0030*/ 	.string	"-arch sm_100 -m 64 "



//--------------------- .note.nv.cuinfo           --------------------------
	.section	.note.nv.cuinfo,"",@"SHT_NOTE"
	.sectionflags	@"SHF_NOTE_NV_CUINFO"
        /*0018*/ 	.short	0x0002
        /*001a*/ 	.short	0x0064
        /*001c*/ 	.short	0x0082
	.zero		2


//--------------------- .nv.info                  --------------------------
	.section	.nv.info,"",@"SHT_CUDA_INFO"
	.align	4


	//----- nvinfo : EIATTR_REGCOUNT
	.align		4
        /*0000*/ 	.byte	0x04, 0x2f
        /*0002*/ 	.short	(.L_1 - .L_0)
	.align		4
.L_0:
        /*0004*/ 	.word	index@(_Z22histogram_local_reducePiS_i)
        /*0008*/ 	.word	0x00000018


	//----- nvinfo : EIATTR_FRAME_SIZE
	.align		4
.L_1:
        /*000c*/ 	.byte	0x04, 0x11
        /*000e*/ 	.short	(.L_3 - .L_2)
	.align		4
.L_2:
        /*0010*/ 	.word	index@($__internal_0_$__cuda_sm20_div_u16)
        /*0014*/ 	.word	0x00000000


	//----- nvinfo : EIATTR_FRAME_SIZE
	.align		4
.L_3:
        /*0018*/ 	.byte	0x04, 0x11
        /*001a*/ 	.short	(.L_5 - .L_4)
	.align		4
.L_4:
        /*001c*/ 	.word	index@(_Z22histogram_local_reducePiS_i)
        /*0020*/ 	.word	0x00000000


	//----- nvinfo : EIATTR_REGCOUNT
	.align		4
.L_5:
        /*0024*/ 	.byte	0x04, 0x2f
        /*0026*/ 	.short	(.L_7 - .L_6)
	.align		4
.L_6:
        /*0028*/ 	.word	index@(_Z16histogram_atomicPiS_i)
        /*002c*/ 	.word	0x0000000a


	//----- nvinfo : EIATTR_FRAME_SIZE
	.align		4
.L_7:
        /*0030*/ 	.byte	0x04, 0x11
        /*0032*/ 	.short	(.L_9 - .L_8)
	.align		4
.L_8:
        /*0034*/ 	.word	index@(_Z16histogram_atomicPiS_i)
        /*0038*/ 	.word	0x00000000


	//----- nvinfo : EIATTR_MIN_STACK_SIZE
	.align		4
.L_9:
        /*003c*/ 	.byte	0x04, 0x12
        /*003e*/ 	.short	(.L_11 - .L_10)
	.align		4
.L_10:
        /*0040*/ 	.word	index@(_Z16histogram_atomicPiS_i)
        /*0044*/ 	.word	0x00000000


	//----- nvinfo : EIATTR_MIN_STACK_SIZE
	.align		4
.L_11:
        /*0048*/ 	.byte	0x04, 0x12
        /*004a*/ 	.short	(.L_13 - .L_12)
	.align		4
.L_12:
        /*004c*/ 	.word	index@(_Z22histogram_local_reducePiS_i)
        /*0050*/ 	.word	0x00000000
.L_13:


//--------------------- .nv.compat                --------------------------
	.section	.nv.compat,"",@"SHT_CUDA_COMPAT_INFO"
	.align	4
        /*0000*/ 	.byte	0x02, 0x09, 0x00, 0x00, 0x02, 0x02, 0x01, 0x00, 0x02, 0x05, 0x05, 0x00, 0x03, 0x07, 0x01, 0x01
        /*0010*/ 	.byte	0x02, 0x03, 0x00, 0x00, 0x02, 0x06, 0x01, 0x00, 0x04, 0x0b, 0x08, 0x00, 0x01, 0x00, 0x00, 0x00
        /*0020*/ 	.byte	0x00, 0x00, 0x00, 0x00


//--------------------- .nv.info._Z16histogram_atomicPiS_i --------------------------
	.section	.nv.info._Z16histogram_atomicPiS_i,"",@"SHT_CUDA_INFO"
	.sectionflags	@""
	.align	4


	//----- nvinfo : EIATTR_CUDA_API_VERSION
	.align		4
        /*0000*/ 	.byte	0x04, 0x37
        /*0002*/ 	.short	(.L_15 - .L_14)
.L_14:
        /*0004*/ 	.word	0x00000082


	//----- nvinfo : EIATTR_KPARAM_INFO
	.align		4
.L_15:
        /*0008*/ 	.byte	0x04, 0x17
        /*000a*/ 	.short	(.L_17 - .L_16)
.L_16:
        /*000c*/ 	.word	0x00000000
        /*0010*/ 	.short	0x0002
        /*0012*/ 	.short	0x0010
        /*0014*/ 	.byte	0x00, 0xf0, 0x11, 0x00


	//----- nvinfo : EIATTR_KPARAM_INFO
	.align		4
.L_17:
        /*0018*/ 	.byte	0x04, 0x17
        /*001a*/ 	.short	(.L_19 - .L_18)
.L_18:
        /*001c*/ 	.word	0x00000000
        /*0020*/ 	.short	0x0001
        /*0022*/ 	.short	0x0008
        /*0024*/ 	.byte	0x00, 0xf5, 0x21, 0x00


	//----- nvinfo : EIATTR_KPARAM_INFO
	.align		4
.L_19:
        /*0028*/ 	.byte	0x04, 0x17
        /*002a*/ 	.short	(.L_21 - .L_20)
.L_20:
        /*002c*/ 	.word	0x00000000
        /*0030*/ 	.short	0x0000
        /*0032*/ 	.short	0x0000
        /*0034*/ 	.byte	0x00, 0xf5, 0x21, 0x00


	//----- nvinfo : EIATTR_SPARSE_MMA_MASK
	.align		4
.L_21:
        /*0038*/ 	.byte	0x03, 0x50
        /*003a*/ 	.short	0x0000


	//----- nvinfo : EIATTR_MAXREG_COUNT
	.align		4
        /*003c*/ 	.byte	0x03, 0x1b
        /*003e*/ 	.short	0x00ff


	//----- nvinfo : EIATTR_MERCURY_ISA_VERSION
	.align		4
        /*0040*/ 	.byte	0x03, 0x5f
        /*0042*/ 	.short	0x0101


	//----- nvinfo : EIATTR_VRC_CTA_INIT_COUNT
	.align		4
        /*0044*/ 	.byte	0x02, 0x4a
	.zero		1
	.zero		1


	//----- nvinfo : EIATTR_EXIT_INSTR_OFFSETS
	.align		4
        /*0048*/ 	.byte	0x04, 0x1c
        /*004a*/ 	.short	(.L_23 - .L_22)


	//   ....[0]....
.L_22:
        /*004c*/ 	.word	0x00000070


	//   ....[1]....
        /*0050*/ 	.word	0x00000100


	//----- nvinfo : EIATTR_CBANK_PARAM_SIZE
	.align		4
.L_23:
        /*0054*/ 	.byte	0x03, 0x19
        /*0056*/ 	.short	0x0014


	//----- nvinfo : EIATTR_PARAM_CBANK
	.align		4
        /*0058*/ 	.byte	0x04, 0x0a
        /*005a*/ 	.short	(.L_25 - .L_24)
	.align		4
.L_24:
        /*005c*/ 	.word	index@(.nv.constant0._Z16histogram_atomicPiS_i)
        /*0060*/ 	.short	0x0380
        /*0062*/ 	.short	0x0014


	//----- nvinfo : EIATTR_SW_WAR
	.align		4
.L_25:
        /*0064*/ 	.byte	0x04, 0x36
        /*0066*/ 	.short	(.L_27 - .L_26)
.L_26:
        /*0068*/ 	.word	0x00000008
.L_27:


//--------------------- .nv.info._Z22histogram_local_reducePiS_i --------------------------
	.section	.nv.info._Z22histogram_local_reducePiS_i,"",@"SHT_CUDA_INFO"
	.sectionflags	@""
	.align	4


	//----- nvinfo : EIATTR_CUDA_API_VERSION
	.align		4
        /*0000*/ 	.byte	0x04, 0x37
        /*0002*/ 	.short	(.L_29 - .L_28)
.L_28:
        /*0004*/ 	.word	0x00000082


	//----- nvinfo : EIATTR_KPARAM_INFO
	.align		4
.L_29:
        /*0008*/ 	.byte	0x04, 0x17
        /*000a*/ 	.short	(.L_31 - .L_30)
.L_30:
        /*000c*/ 	.word	0x00000000
        /*0010*/ 	.short	0x0002
        /*0012*/ 	.short	0x0010
        /*0014*/ 	.byte	0x00, 0xf0, 0x11, 0x00


	//----- nvinfo : EIATTR_KPARAM_INFO
	.align		4
.L_31:
        /*0018*/ 	.byte	0x04, 0x17
        /*001a*/ 	.short	(.L_33 - .L_32)
.L_32:
        /*001c*/ 	.word	0x00000000
        /*0020*/ 	.short	0x0001
        /*0022*/ 	.short	0x0008
        /*0024*/ 	.byte	0x00, 0xf5, 0x21, 0x00


	//----- nvinfo : EIATTR_KPARAM_INFO
	.align		4
.L_33:
        /*0028*/ 	.byte	0x04, 0x17
        /*002a*/ 	.short	(.L_35 - .L_34)
.L_34:
        /*002c*/ 	.word	0x00000000
        /*0030*/ 	.short	0x0000
        /*0032*/ 	.short	0x0000
        /*0034*/ 	.byte	0x00, 0xf5, 0x21, 0x00


	//----- nvinfo : EIATTR_SPARSE_MMA_MASK
	.align		4
.L_35:
        /*0038*/ 	.byte	0x03, 0x50
        /*003a*/ 	.short	0x0000


	//----- nvinfo : EIATTR_MAXREG_COUNT
	.align		4
        /*003c*/ 	.byte	0x03, 0x1b
        /*003e*/ 	.short	0x00ff


	//----- nvinfo : EIATTR_NUM_BARRIERS
	.align		4
        /*0040*/ 	.byte	0x02, 0x4c
        /*0042*/ 	.byte	0x01
	.zero		1


	//----- nvinfo : EIATTR_MERCURY_ISA_VERSION
	.align		4
        /*0044*/ 	.byte	0x03, 0x5f
        /*0046*/ 	.short	0x0101


	//----- nvinfo : EIATTR_VRC_CTA_INIT_COUNT
	.align		4
        /*0048*/ 	.byte	0x02, 0x4a
	.zero		1
	.zero		1


	//----- nvinfo : EIATTR_EXIT_INSTR_OFFSETS
	.align		4
        /*004c*/ 	.byte	0x04, 0x1c
        /*004e*/ 	.short	(.L_37 - .L_36)


	//   ....[0]....
.L_36:
        /*0050*/ 	.word	0x00000630


	//   ....[1]....
        /*0054*/ 	.word	0x00000780


	//----- nvinfo : EIATTR_CRS_STACK_SIZE
	.align		4
.L_37:
        /*0058*/ 	.byte	0x04, 0x1e
        /*005a*/ 	.short	(.L_39 - .L_38)
.L_38:
        /*005c*/ 	.word	0x00000000


	//----- nvinfo : EIATTR_CBANK_PARAM_SIZE
	.align		4
.L_39:
        /*0060*/ 	.byte	0x03, 0x19
        /*0062*/ 	.short	0x0014


	//----- nvinfo : EIATTR_PARAM_CBANK
	.align		4
        /*0064*/ 	.byte	0x04, 0x0a
        /*0066*/ 	.short	(.L_41 - .L_40)
	.align		4
.L_40:
        /*0068*/ 	.word	index@(.nv.constant0._Z22histogram_local_reducePiS_i)
        /*006c*/ 	.short	0x0380
        /*006e*/ 	.short	0x0014


	//----- nvinfo : EIATTR_SW_WAR
	.align		4
.L_41:
        /*0070*/ 	.byte	0x04, 0x36
        /*0072*/ 	.short	(.L_43 - .L_42)
.L_42:
        /*0074*/ 	.word	0x00000008
.L_43:


//--------------------- .nv.callgraph             --------------------------
	.section	.nv.callgraph,"",@"SHT_CUDA_CALLGRAPH"
	.align	4
	.sectionentsize	8
	.align		4
        /*0000*/ 	.word	0x00000000
	.align		4
        /*0004*/ 	.word	0xffffffff
	.align		4
        /*0008*/ 	.word	0x00000000
	.align		4
        /*000c*/ 	.word	0xfffffffe
	.align		4
        /*0010*/ 	.word	0x00000000
	.align		4
        /*0014*/ 	.word	0xfffffffd
	.align		4
        /*0018*/ 	.word	0x00000000
	.align		4
        /*001c*/ 	.word	0xfffffffc


//--------------------- .text._Z16histogram_atomicPiS_i --------------------------
	.section	.text._Z16histogram_atomicPiS_i,"ax",@progbits
	.align	128
        .global         _Z16histogram_atomicPiS_i
        .type           _Z16histogram_atomicPiS_i,@function
        .size           _Z16histogram_atomicPiS_i,(.L_x_18 - _Z16histogram_atomicPiS_i)
        .other          _Z16histogram_atomicPiS_i,@"STO_CUDA_ENTRY STV_DEFAULT"
_Z16histogram_atomicPiS_i:
.text._Z16histogram_atomicPiS_i:
[----:B------:R-:W-:Y:S01]  /*0000*/  LDC R1, c[0x0][0x37c] ;  /* 0x0000df00ff017b82 */ /* 0x000fe20000000800 */
[----:B------:R-:W0:Y:S07]  /*0010*/  S2R R0, SR_TID.X ;  /* 0x0000000000007919 */ /* 0x000e2e0000002100 */
[----:B------:R-:W0:Y:S01]  /*0020*/  S2UR UR4, SR_CTAID.X ;  /* 0x00000000000479c3 */ /* 0x000e220000002500 */
[----:B------:R-:W1:Y:S07]  /*0030*/  LDCU UR5, c[0x0][0x390] ;  /* 0x00007200ff0577ac */ /* 0x000e6e0008000800 */
[----:B------:R-:W0:Y:S02]  /*0040*/  LDC R5, c[0x0][0x360] ;  /* 0x0000d800ff057b82 */ /* 0x000e240000000800 */
[----:B0-----:R-:W-:-:S05]  /*0050*/  IMAD R5, R5, UR4, R0 ;  /* 0x0000000405057c24 */ /* 0x001fca000f8e0200 */
[----:B-1----:R-:W-:-:S13]  /*0060*/  ISETP.GE.AND P0, PT, R5, UR5, PT ;  /* 0x0000000505007c0c */ /* 0x002fda000bf06270 */
[----:B------:R-:W-:Y:S05]  /*0070*/  @P0 EXIT ;  /* 0x000000000000094d */ /* 0x000fea0003800000 */
[----:B------:R-:W0:Y:S01]  /*0080*/  LDC.64 R2, c[0x0][0x380] ;  /* 0x0000e000ff027b82 */ /* 0x000e220000000a00 */
[----:B------:R-:W1:Y:S01]  /*0090*/  LDCU.64 UR4, c[0x0][0x358] ;  /* 0x00006b00ff0477ac */ /* 0x000e620008000a00 */
[----:B0-----:R-:W-:-:S06]  /*00a0*/  IMAD.WIDE R2, R5, 0x4, R2 ;  /* 0x0000000405027825 */ /* 0x001fcc00078e0202 */
[----:B------:R-:W0:Y:S01]  /*00b0*/  LDC.64 R4, c[0x0][0x388] ;  /* 0x0000e200ff047b82 */ /* 0x000e220000000a00 */
[----:B-1----:R-:W0:Y:S01]  /*00c0*/  LDG.E R3, desc[UR4][R2.64] ;  /* 0x0000000402037981 */ /* 0x002e22000c1e1900 */
[----:B------:R-:W-:Y:S02]  /*00d0*/  HFMA2 R7, -RZ, RZ, 0, 5.9604644775390625e-08 ;  /* 0x00000001ff077431 */ /* 0x000fe400000001ff */
[----:B0-----:R-:W-:-:S05]  /*00e0*/  IMAD.WIDE R4, R3, 0x4, R4 ;  /* 0x0000000403047825 */ /* 0x001fca00078e0204 */
[----:B------:R-:W-:Y:S01]  /*00f0*/  REDG.E.ADD.STRONG.GPU desc[UR4][R4.64], R7 ;  /* 0x000000070400798e */ /* 0x000fe2000c12e104 */
[----:B------:R-:W-:Y:S05]  /*0100*/  EXIT ;  /* 0x000000000000794d */ /* 0x000fea0003800000 */
.L_x_0:
[----:B------:R-:W-:-:S00]  /*0110*/  BRA `(.L_x_0) ;  /* 0xfffffffc00fc7947 */ /* 0x000fc0000383ffff */
[----:B------:R-:W-:-:S00]  /*0120*/  NOP ;  /* 0x0000000000007918 */ /* 0x000fc00000000000 */
        /* <DEDUP_REMOVED lines=13> */
.L_x_18:


//--------------------- .text._Z22histogram_local_reducePiS_i --------------------------
	.section	.text._Z22histogram_local_reducePiS_i,"ax",@progbits
	.align	128
        .global         _Z22histogram_local_reducePiS_i
        .type           _Z22histogram_local_reducePiS_i,@function
        .size           _Z22histogram_local_reducePiS_i,(.L_x_17 - _Z22histogram_local_reducePiS_i)
        .other          _Z22histogram_local_reducePiS_i,@"STO_CUDA_ENTRY STV_DEFAULT"
_Z22histogram_local_reducePiS_i:
.text._Z22histogram_local_reducePiS_i:
[----:B------:R-:W-:Y:S01]  /*0000*/  LDC R1, c[0x0][0x37c] ;  /* 0x0000df00ff017b82 */ /* 0x000fe20000000800 */
[----:B------:R-:W0:Y:S07]  /*0010*/  S2R R0, SR_TID.X ;  /* 0x0000000000007919 */ /* 0x000e2e0000002100 */
[----:B------:R-:W1:Y:S01]  /*0020*/  S2UR UR4, SR_CTAID.X ;  /* 0x00000000000479c3 */ /* 0x000e620000002500 */
[----:B------:R-:W2:Y:S01]  /*0030*/  LDCU UR5, c[0x0][0x390] ;  /* 0x00007200ff0577ac */ /* 0x000ea20008000800 */
[----:B------:R-:W-:Y:S01]  /*0040*/  BSSY.RECONVERGENT B0, `(.L_x_1) ;  /* 0x0000015000007945 */ /* 0x000fe20003800200 */
[----:B------:R-:W3:Y:S05]  /*0050*/  LDCU.64 UR6, c[0x0][0x358] ;  /* 0x00006b00ff0677ac */ /* 0x000eea0008000a00 */
[----:B------:R-:W1:Y:S01]  /*0060*/  LDC R7, c[0x0][0x360] ;  /* 0x0000d800ff077b82 */ /* 0x000e620000000800 */
[----:B0-----:R-:W-:Y:S01]  /*0070*/  ISETP.GT.U32.AND P0, PT, R0, 0xff, PT ;  /* 0x000000ff0000780c */ /* 0x001fe20003f04070 */
[----:B-1----:R-:W-:-:S05]  /*0080*/  IMAD R5, R7, UR4, R0 ;  /* 0x0000000407057c24 */ /* 0x002fca000f8e0200 */
[----:B--2---:R-:W-:-:S07]  /*0090*/  ISETP.GE.AND P1, PT, R5, UR5, PT ;  /* 0x0000000505007c0c */ /* 0x004fce000bf26270 */
[----:B------:R-:W0:Y:S01]  /*00a0*/  @!P0 S2R R3, SR_CgaCtaId ;  /* 0x0000000000038919 */ /* 0x000e220000008800 */
[----:B------:R-:W-:-:S04]  /*00b0*/  @!P0 MOV R2, 0x400 ;  /* 0x0000040000028802 */ /* 0x000fc80000000f00 */
[----:B0-----:R-:W-:-:S05]  /*00c0*/  @!P0 LEA R3, R3, R2, 0x18 ;  /* 0x0000000203038211 */ /* 0x001fca00078ec0ff */
[----:B------:R-:W-:-:S05]  /*00d0*/  @!P0 IMAD R3, R0, 0x4, R3 ;  /* 0x0000000400038824 */ /* 0x000fca00078e0203 */
[----:B------:R0:W-:Y:S01]  /*00e0*/  @!P0 STS [R3], RZ ;  /* 0x000000ff03008388 */ /* 0x0001e20000000800 */
[----:B------:R-:W-:Y:S06]  /*00f0*/  BAR.SYNC.DEFER_BLOCKING 0x0 ;  /* 0x0000000000007b1d */ /* 0x000fec0000010000 */
[----:B---3--:R-:W-:Y:S05]  /*0100*/  @P1 BRA `(.L_x_2) ;  /* 0x0000000000201947 */ /* 0x008fea0003800000 */
[----:B0-----:R-:W0:Y:S02]  /*0110*/  LDC.64 R2, c[0x0][0x380] ;  /* 0x0000e000ff027b82 */ /* 0x001e240000000a00 */
[----:B0-----:R-:W-:-:S06]  /*0120*/  IMAD.WIDE R2, R5, 0x4, R2 ;  /* 0x0000000405027825 */ /* 0x001fcc00078e0202 */
[----:B------:R-:W2:Y:S01]  /*0130*/  LDG.E R2, desc[UR6][R2.64] ;  /* 0x0000000602027981 */ /* 0x000ea2000c1e1900 */
[----:B------:R-:W0:Y:S01]  /*0140*/  S2UR UR5, SR_CgaCtaId ;  /* 0x00000000000579c3 */ /* 0x000e220000008800 */
[----:B------:R-:W-:Y:S02]  /*0150*/  UMOV UR4, 0x400 ;  /* 0x0000040000047882 */ /* 0x000fe40000000000 */
[----:B0-----:R-:W-:-:S06]  /*0160*/  ULEA UR4, UR5, UR4, 0x18 ;  /* 0x0000000405047291 */ /* 0x001fcc000f8ec0ff */
[----:B--2---:R-:W-:-:S05]  /*0170*/  LEA R4, R2, UR4, 0x2 ;  /* 0x0000000402047c11 */ /* 0x004fca000f8e10ff */
[----:B------:R1:W-:Y:S02]  /*0180*/  ATOMS.POPC.INC.32 RZ, [R4+URZ] ;  /* 0x0000000004ff7f8c */ /* 0x0003e4000d8000ff */
.L_x_2:
[----:B------:R-:W-:Y:S05]  /*0190*/  BSYNC.RECONVERGENT B0 ;  /* 0x0000000000007941 */ /* 0x000fea0003800200 */
.L_x_1:
[----:B------:R-:W-:Y:S01]  /*01a0*/  BAR.SYNC.DEFER_BLOCKING 0x0 ;  /* 0x0000000000007b1d */ /* 0x000fe20000010000 */
[----:B------:R-:W-:Y:S02]  /*01b0*/  LOP3.LUT R2, R7, 0xffff, RZ, 0xc0, !PT ;  /* 0x0000ffff07027812 */ /* 0x000fe400078ec0ff */
[----:B------:R-:W-:-:S07]  /*01c0*/  MOV R8, 0x1e0 ;  /* 0x000001e000087802 */ /* 0x000fce0000000f00 */
[----:B01----:R-:W-:Y:S05]  /*01d0*/  CALL.REL.NOINC `($__internal_0_$__cuda_sm20_div_u16) ;  /* 0x00000004006c7944 */ /* 0x003fea0003c00000 */
[----:B------:R-:W-:Y:S01]  /*01e0*/  ISETP.GT.U32.AND P0, PT, R7, 0x55, PT ;  /* 0x000000550700780c */ /* 0x000fe20003f04070 */
[----:B------:R-:W-:Y:S02]  /*01f0*/  VIADD R2, R6, 0x1 ;  /* 0x0000000106027836 */ /* 0x000fe40000000000 */
[----:B------:R-:W-:-:S03]  /*0200*/  IMAD.MOV.U32 R6, RZ, RZ, RZ ;  /* 0x000000ffff067224 */ /* 0x000fc600078e00ff */
[----:B------:R-:W-:-:S04]  /*0210*/  LOP3.LUT R14, R2, 0xffff, RZ, 0xc0, !PT ;  /* 0x0000ffff020e7812 */ /* 0x000fc800078ec0ff */
[----:B------:R-:W-:-:S03]  /*0220*/  LOP3.LUT R8, R14, 0x3, RZ, 0xc0, !PT ;  /* 0x000000030e087812 */ /* 0x000fc600078ec0ff */
[----:B------:R-:W-:Y:S05]  /*0230*/  @P0 BRA `(.L_x_3) ;  /* 0x0000000000f80947 */ /* 0x000fea0003800000 */
[----:B------:R-:W0:Y:S01]  /*0240*/  S2R R5, SR_CgaCtaId ;  /* 0x0000000000057919 */ /* 0x000e220000008800 */
[----:B------:R-:W1:Y:S01]  /*0250*/  LDC.64 R2, c[0x0][0x388] ;  /* 0x0000e200ff027b82 */ /* 0x000e620000000a00 */
[----:B------:R-:W-:Y:S01]  /*0260*/  MOV R4, 0x400 ;  /* 0x0000040000047802 */ /* 0x000fe20000000f00 */
[C-C-:B------:R-:W-:Y:S01]  /*0270*/  IMAD R11, R7.reuse, 0x2, R0.reuse ;  /* 0x00000002070b7824 */ /* 0x140fe200078e0200 */
[----:B------:R-:W-:Y:S01]  /*0280*/  LOP3.LUT R14, R14, 0x1fc, RZ, 0xc0, !PT ;  /* 0x000001fc0e0e7812 */ /* 0x000fe200078ec0ff */
[C-C-:B------:R-:W-:Y:S01]  /*0290*/  IMAD R13, R7.reuse, 0x3, R0.reuse ;  /* 0x00000003070d7824 */ /* 0x140fe200078e0200 */
[----:B------:R-:W-:Y:S01]  /*02a0*/  IADD3 R9, PT, PT, R7, R0, RZ ;  /* 0x0000000007097210 */ /* 0x000fe20007ffe0ff */
[----:B------:R-:W-:Y:S02]  /*02b0*/  HFMA2 R6, -RZ, RZ, 0, 0 ;  /* 0x00000000ff067431 */ /* 0x000fe400000001ff */
[----:B------:R-:W-:Y:S02]  /*02c0*/  IMAD.SHL.U32 R10, R0, 0x4, RZ ;  /* 0x00000004000a7824 */ /* 0x000fe400078e00ff */
[----:B------:R-:W-:Y:S01]  /*02d0*/  IMAD.MOV.U32 R12, RZ, RZ, R0 ;  /* 0x000000ffff0c7224 */ /* 0x000fe200078e0000 */
[----:B------:R-:W-:Y:S01]  /*02e0*/  MOV R16, R9 ;  /* 0x0000000900107202 */ /* 0x000fe20000000f00 */
[----:B------:R-:W-:-:S02]  /*02f0*/  IMAD.MOV R14, RZ, RZ, -R14 ;  /* 0x000000ffff0e7224 */ /* 0x000fc400078e0a0e */
[----:B------:R-:W-:Y:S02]  /*0300*/  IMAD.MOV.U32 R18, RZ, RZ, R11 ;  /* 0x000000ffff127224 */ /* 0x000fe400078e000b */
[----:B------:R-:W-:Y:S01]  /*0310*/  IMAD.MOV.U32 R20, RZ, RZ, R13 ;  /* 0x000000ffff147224 */ /* 0x000fe200078e000d */
[----:B0-----:R-:W-:-:S04]  /*0320*/  LEA R4, R5, R4, 0x18 ;  /* 0x0000000405047211 */ /* 0x001fc800078ec0ff */
[C---:B------:R-:W-:Y:S01]  /*0330*/  LEA R15, R7.reuse, R4, 0x2 ;  /* 0x00000004070f7211 */ /* 0x040fe200078e10ff */
[C-C-:B------:R-:W-:Y:S02]  /*0340*/  IMAD R17, R7.reuse, 0x8, R4.reuse ;  /* 0x0000000807117824 */ /* 0x140fe400078e0204 */
[----:B------:R-:W-:-:S07]  /*0350*/  IMAD R19, R7, 0xc, R4 ;  /* 0x0000000c07137824 */ /* 0x000fce00078e0204 */
.L_x_12:
[----:B------:R-:W-:Y:S01]  /*0360*/  ISETP.GT.U32.AND P0, PT, R12, 0xff, PT ;  /* 0x000000ff0c00780c */ /* 0x000fe20003f04070 */
[----:B------:R-:W-:Y:S01]  /*0370*/  BSSY.RECONVERGENT B0, `(.L_x_4) ;  /* 0x000000b000007945 */ /* 0x000fe20003800200 */
[----:B------:R-:W-:Y:S02]  /*0380*/  ISETP.GT.U32.AND P1, PT, R16, 0xff, PT ;  /* 0x000000ff1000780c */ /* 0x000fe40003f24070 */
[----:B------:R-:W-:Y:S02]  /*0390*/  ISETP.GT.U32.AND P2, PT, R18, 0xff, PT ;  /* 0x000000ff1200780c */ /* 0x000fe40003f44070 */
[----:B------:R-:W-:-:S07]  /*03a0*/  ISETP.GT.U32.AND P3, PT, R20, 0xff, PT ;  /* 0x000000ff1400780c */ /* 0x000fce0003f64070 */
[----:B0-234-:R-:W-:Y:S06]  /*03b0*/  @P0 BRA `(.L_x_5) ;  /* 0x0000000000180947 */ /* 0x01dfec0003800000 */
[----:B------:R-:W0:Y:S01]  /*03c0*/  S2UR UR5, SR_CgaCtaId ;  /* 0x00000000000579c3 */ /* 0x000e220000008800 */
[----:B------:R-:W-:Y:S01]  /*03d0*/  UMOV UR4, 0x400 ;  /* 0x0000040000047882 */ /* 0x000fe20000000000 */
[----:B-1----:R-:W-:Y:S01]  /*03e0*/  IMAD.WIDE.U32 R4, R0, 0x4, R2 ;  /* 0x0000000400047825 */ /* 0x002fe200078e0002 */
[----:B0-----:R-:W-:-:S09]  /*03f0*/  ULEA UR4, UR5, UR4, 0x18 ;  /* 0x0000000405047291 */ /* 0x001fd2000f8ec0ff */
[----:B------:R-:W0:Y:S04]  /*0400*/  LDS R21, [R10+UR4] ;  /* 0x000000040a157984 */ /* 0x000e280008000800 */
[----:B0-----:R0:W-:Y:S02]  /*0410*/  REDG.E.ADD.STRONG.GPU desc[UR6][R4.64], R21 ;  /* 0x000000150400798e */ /* 0x0011e4000c12e106 */
.L_x_5:
[----:B------:R-:W-:Y:S05]  /*0420*/  BSYNC.RECONVERGENT B0 ;  /* 0x0000000000007941 */ /* 0x000fea0003800200 */
.L_x_4:
[----:B------:R-:W-:Y:S04]  /*0430*/  BSSY.RECONVERGENT B0, `(.L_x_6) ;  /* 0x0000006000007945 */ /* 0x000fe80003800200 */
[----:B------:R-:W-:Y:S05]  /*0440*/  @P1 BRA `(.L_x_7) ;  /* 0x0000000000101947 */ /* 0x000fea0003800000 */
[----:B0-----:R-:W-:Y:S02]  /*0450*/  IMAD.IADD R21, R15, 0x1, R10 ;  /* 0x000000010f157824 */ /* 0x001fe400078e020a */
[----:B-1----:R-:W-:-:S04]  /*0460*/  IMAD.WIDE.U32 R4, R9, 0x4, R2 ;  /* 0x0000000409047825 */ /* 0x002fc800078e0002 */
[----:B------:R-:W0:Y:S04]  /*0470*/  LDS R21, [R21] ;  /* 0x0000000015157984 */ /* 0x000e280000000800 */
[----:B0-----:R2:W-:Y:S02]  /*0480*/  REDG.E.ADD.STRONG.GPU desc[UR6][R4.64], R21 ;  /* 0x000000150400798e */ /* 0x0015e4000c12e106 */
.L_x_7:
[----:B------:R-:W-:Y:S05]  /*0490*/  BSYNC.RECONVERGENT B0 ;  /* 0x0000000000007941 */ /* 0x000fea0003800200 */
.L_x_6:
[----:B------:R-:W-:Y:S04]  /*04a0*/  BSSY.RECONVERGENT B0, `(.L_x_8) ;  /* 0x0000006000007945 */ /* 0x000fe80003800200 */
[----:B------:R-:W-:Y:S05]  /*04b0*/  @P2 BRA `(.L_x_9) ;  /* 0x0000000000102947 */ /* 0x000fea0003800000 */
[----:B0-2---:R-:W-:Y:S01]  /*04c0*/  IADD3 R21, PT, PT, R17, R10, RZ ;  /* 0x0000000a11157210 */ /* 0x005fe20007ffe0ff */
[----:B-1----:R-:W-:-:S05]  /*04d0*/  IMAD.WIDE.U32 R4, R11, 0x4, R2 ;  /* 0x000000040b047825 */ /* 0x002fca00078e0002 */
[----:B------:R-:W0:Y:S04]  /*04e0*/  LDS R21, [R21] ;  /* 0x0000000015157984 */ /* 0x000e280000000800 */
[----:B0-----:R3:W-:Y:S02]  /*04f0*/  REDG.E.ADD.STRONG.GPU desc[UR6][R4.64], R21 ;  /* 0x000000150400798e */ /* 0x0017e4000c12e106 */
.L_x_9:
[----:B------:R-:W-:Y:S05]  /*0500*/  BSYNC.RECONVERGENT B0 ;  /* 0x0000000000007941 */ /* 0x000fea0003800200 */
.L_x_8:
[----:B------:R-:W-:Y:S04]  /*0510*/  BSSY.RECONVERGENT B0, `(.L_x_10) ;  /* 0x0000006000007945 */ /* 0x000fe80003800200 */
[----:B------:R-:W-:Y:S05]  /*0520*/  @P3 BRA `(.L_x_11) ;  /* 0x0000000000103947 */ /* 0x000fea0003800000 */
[----:B0-23--:R-:W-:Y:S02]  /*0530*/  IMAD.IADD R21, R19, 0x1, R10 ;  /* 0x0000000113157824 */ /* 0x00dfe400078e020a */
[----:B-1----:R-:W-:-:S04]  /*0540*/  IMAD.WIDE.U32 R4, R13, 0x4, R2 ;  /* 0x000000040d047825 */ /* 0x002fc800078e0002 */
[----:B------:R-:W0:Y:S04]  /*0550*/  LDS R21, [R21] ;  /* 0x0000000015157984 */ /* 0x000e280000000800 */
[----:B0-----:R4:W-:Y:S02]  /*0560*/  REDG.E.ADD.STRONG.GPU desc[UR6][R4.64], R21 ;  /* 0x000000150400798e */ /* 0x0019e4000c12e106 */
.L_x_11:
[----:B------:R-:W-:Y:S05]  /*0570*/  BSYNC.RECONVERGENT B0 ;  /* 0x0000000000007941 */ /* 0x000fea0003800200 */
.L_x_10:
[----:B------:R-:W-:Y:S01]  /*0580*/  VIADD R14, R14, 0x4 ;  /* 0x000000040e0e7836 */ /* 0x000fe20000000000 */
[C---:B------:R-:W-:Y:S01]  /*0590*/  LEA R6, R7.reuse, R6, 0x2 ;  /* 0x0000000607067211 */ /* 0x040fe200078e10ff */
[C---:B------:R-:W-:Y:S01]  /*05a0*/  IMAD R16, R7.reuse, 0x4, R16 ;  /* 0x0000000407107824 */ /* 0x040fe200078e0210 */
[C---:B------:R-:W-:Y:S01]  /*05b0*/  LEA R18, R7.reuse, R18, 0x2 ;  /* 0x0000001207127211 */ /* 0x040fe200078e10ff */
[----:B-1----:R-:W-:Y:S01]  /*05c0*/  IMAD.WIDE.U32 R2, R7, 0x10, R2 ;  /* 0x0000001007027825 */ /* 0x002fe200078e0002 */
[----:B------:R-:W-:-:S03]  /*05d0*/  ISETP.NE.AND P0, PT, R14, RZ, PT ;  /* 0x000000ff0e00720c */ /* 0x000fc60003f05270 */
[C---:B------:R-:W-:Y:S02]  /*05e0*/  IMAD R10, R7.reuse, 0x10, R10 ;  /* 0x00000010070a7824 */ /* 0x040fe400078e020a */
[C---:B------:R-:W-:Y:S02]  /*05f0*/  IMAD R20, R7.reuse, 0x4, R20 ;  /* 0x0000000407147824 */ /* 0x040fe400078e0214 */
[----:B------:R-:W-:-:S06]  /*0600*/  IMAD R12, R7, 0x4, R12 ;  /* 0x00000004070c7824 */ /* 0x000fcc00078e020c */
[----:B------:R-:W-:Y:S05]  /*0610*/  @P0 BRA `(.L_x_12) ;  /* 0xfffffffc00500947 */ /* 0x000fea000383ffff */
.L_x_3:
[----:B------:R-:W-:-:S13]  /*0620*/  ISETP.NE.AND P0, PT, R8, RZ, PT ;  /* 0x000000ff0800720c */ /* 0x000fda0003f05270 */
[----:B------:R-:W-:Y:S05]  /*0630*/  @!P0 EXIT ;  /* 0x000000000000894d */ /* 0x000fea0003800000 */
[----:B------:R-:W1:Y:S01]  /*0640*/  S2UR UR5, SR_CgaCtaId ;  /* 0x00000000000579c3 */ /* 0x000e620000008800 */
[----:B------:R-:W-:Y:S01]  /*0650*/  UMOV UR4, 0x400 ;  /* 0x0000040000047882 */ /* 0x000fe20000000000 */
[----:B------:R-:W-:Y:S01]  /*0660*/  IADD3 R0, PT, PT, R0, R6, RZ ;  /* 0x0000000600007210 */ /* 0x000fe20007ffe0ff */
[----:B------:R-:W-:-:S05]  /*0670*/  IMAD.MOV R8, RZ, RZ, -R8 ;  /* 0x000000ffff087224 */ /* 0x000fca00078e0a08 */
[----:B------:R-:W5:Y:S01]  /*0680*/  LDC.64 R2, c[0x0][0x388] ;  /* 0x0000e200ff027b82 */ /* 0x000f620000000a00 */
[----:B-1----:R-:W-:-:S06]  /*0690*/  ULEA UR4, UR5, UR4, 0x18 ;  /* 0x0000000405047291 */ /* 0x002fcc000f8ec0ff */
[C---:B0-234-:R-:W-:Y:S01]  /*06a0*/  LEA R4, R0.reuse, UR4, 0x2 ;  /* 0x0000000400047c11 */ /* 0x05dfe2000f8e10ff */
[----:B-----5:R-:W-:-:S07]  /*06b0*/  IMAD.WIDE.U32 R2, R0, 0x4, R2 ;  /* 0x0000000400027825 */ /* 0x020fce00078e0002 */
.L_x_15:
[----:B------:R-:W-:Y:S01]  /*06c0*/  ISETP.GT.U32.AND P0, PT, R0, 0xff, PT ;  /* 0x000000ff0000780c */ /* 0x000fe20003f04070 */
[----:B------:R-:W-:Y:S01]  /*06d0*/  VIADD R8, R8, 0x1 ;  /* 0x0000000108087836 */ /* 0x000fe20000000000 */
[----:B------:R-:W-:Y:S01]  /*06e0*/  BSSY.RECONVERGENT B0, `(.L_x_13) ;  /* 0x0000006000007945 */ /* 0x000fe20003800200 */
[----:B------:R-:W-:-:S03]  /*06f0*/  IADD3 R0, PT, PT, R7, R0, RZ ;  /* 0x0000000007007210 */ /* 0x000fc60007ffe0ff */
[----:B------:R-:W-:-:S07]  /*0700*/  ISETP.NE.AND P1, PT, R8, RZ, PT ;  /* 0x000000ff0800720c */ /* 0x000fce0003f25270 */
[----:B------:R-:W-:Y:S06]  /*0710*/  @P0 BRA `(.L_x_14) ;  /* 0x0000000000080947 */ /* 0x000fec0003800000 */
[----:B------:R-:W0:Y:S04]  /*0720*/  LDS R5, [R4] ;  /* 0x0000000004057984 */ /* 0x000e280000000800 */
[----:B0-----:R0:W-:Y:S02]  /*0730*/  REDG.E.ADD.STRONG.GPU desc[UR6][R2.64], R5 ;  /* 0x000000050200798e */ /* 0x0011e4000c12e106 */
.L_x_14:
[----:B------:R-:W-:Y:S05]  /*0740*/  BSYNC.RECONVERGENT B0 ;  /* 0x0000000000007941 */ /* 0x000fea0003800200 */
.L_x_13:
[C---:B------:R-:W-:Y:S02]  /*0750*/  IMAD R4, R7.reuse, 0x4, R4 ;  /* 0x0000000407047824 */ /* 0x040fe400078e0204 */
[----:B0-----:R-:W-:Y:S01]  /*0760*/  IMAD.WIDE.U32 R2, R7, 0x4, R2 ;  /* 0x0000000407027825 */ /* 0x001fe200078e0002 */
[----:B------:R-:W-:Y:S06]  /*0770*/  @P1 BRA `(.L_x_15) ;  /* 0xfffffffc00d01947 */ /* 0x000fec000383ffff */
[----:B------:R-:W-:Y:S05]  /*0780*/  EXIT ;  /* 0x000000000000794d */ /* 0x000fea0003800000 */
        .weak           $__internal_0_$__cuda_sm20_div_u16
        .type           $__internal_0_$__cuda_sm20_div_u16,@function
        .size           $__internal_0_$__cuda_sm20_div_u16,(.L_x_17 - $__internal_0_$__cuda_sm20_div_u16)
$__internal_0_$__cuda_sm20_div_u16:
[----:B------:R-:W0:Y:S01]  /*0790*/  I2F.U16 R3, R2 ;  /* 0x0000000200037306 */ /* 0x000e220000101000 */
[----:B------:R-:W-:Y:S01]  /*07a0*/  IMAD.MOV.U32 R4, RZ, RZ, 0x4b800000 ;  /* 0x4b800000ff047424 */ /* 0x000fe200078e00ff */
[C---:B0-----:R-:W-:Y:S02]  /*07b0*/  FSETP.GEU.AND P1, PT, |R3|.reuse, 1.175494350822287508e-38, PT ;  /* 0x008000000300780b */ /* 0x041fe40003f2e200 */
[----:B------:R-:W-:Y:S02]  /*07c0*/  FSETP.GT.AND P0, PT, |R3|, 8.50705917302346158658e+37, PT ;  /* 0x7e8000000300780b */ /* 0x000fe40003f04200 */
[----:B------:R-:W-:-:S04]  /*07d0*/  FSEL R4, R4, 1, !P1 ;  /* 0x3f80000004047808 */ /* 0x000fc80004800000 */
[----:B------:R-:W-:Y:S02]  /*07e0*/  FSEL R4, R4, 0.25, !P0 ;  /* 0x3e80000004047808 */ /* 0x000fe40004000000 */
[----:B------:R-:W-:Y:S01]  /*07f0*/  ISETP.NE.U32.AND P0, PT, R2, RZ, PT ;  /* 0x000000ff0200720c */ /* 0x000fe20003f05070 */
[----:B------:R-:W-:Y:S02]  /*0800*/  IMAD.MOV.U32 R2, RZ, RZ, R8 ;  /* 0x000000ffff027224 */ /* 0x000fe400078e0008 */
[----:B------:R-:W-:Y:S01]  /*0810*/  FMUL R5, R3, R4 ;  /* 0x0000000403057220 */ /* 0x000fe20000400000 */
[----:B------:R-:W-:-:S05]  /*0820*/  I2FP.F32.U32.RZ R3, 0xff ;  /* 0x000000ff00037845 */ /* 0x000fca000020d000 */
[----:B------:R-:W0:Y:S02]  /*0830*/  MUFU.RCP R5, R5 ;  /* 0x0000000500057308 */ /* 0x000e240000001000 */
[----:B0-----:R-:W-:-:S05]  /*0840*/  FMUL R4, R4, R5 ;  /* 0x0000000504047220 */ /* 0x001fca0000400000 */
[----:B------:R-:W-:-:S05]  /*0850*/  IADD3 R4, PT, PT, R4, 0x2, RZ ;  /* 0x0000000204047810 */ /* 0x000fca0007ffe0ff */
[----:B------:R-:W-:Y:S01]  /*0860*/  FMUL.RZ R4, R3, R4 ;  /* 0x0000000403047220 */ /* 0x000fe2000040c000 */
[----:B------:R-:W-:-:S05]  /*0870*/  HFMA2 R3, -RZ, RZ, 0, 0 ;  /* 0x00000000ff037431 */ /* 0x000fca00000001ff */
[----:B------:R-:W0:Y:S02]  /*0880*/  F2I.U32.TRUNC.NTZ R4, R4 ;  /* 0x0000000400047305 */ /* 0x000e24000020f000 */
[----:B0-----:R-:W-:Y:S01]  /*0890*/  LOP3.LUT R6, R4, 0xffff, RZ, 0xc0, !PT ;  /* 0x0000ffff04067812 */ /* 0x001fe200078ec0ff */
[----:B------:R-:W-:Y:S01]  /*08a0*/  @!P0 IMAD.MOV.U32 R6, RZ, RZ, -0x1 ;  /* 0xffffffffff068424 */ /* 0x000fe200078e00ff */
[----:B------:R-:W-:Y:S06]  /*08b0*/  RET.REL.NODEC R2 `(_Z22histogram_local_reducePiS_i) ;  /* 0xfffffff402d07950 */ /* 0x000fec0003c3ffff */
.L_x_16:
        /* <DEDUP_REMOVED lines=12> */
.L_x_17:


//--------------------- .nv.shared.reserved.0     --------------------------
	.section	.nv.shared.reserved.0,"aw",@nobits
	.weak		__nv_reservedSMEM_offset_0_alias
	.size		__nv_reservedSMEM_offset_0_alias, 0, 64
	.other		__nv_reservedSMEM_offset_0_alias,@"STO_CUDA_RESERVED_SHARED STV_DEFAULT"
__nv_reservedSMEM_offset_0_alias:
	.zero		0
	.zero		64


//--------------------- .nv.shared._Z22histogram_local_reducePiS_i --------------------------
	.section	.nv.shared._Z22histogram_local_reducePiS_i,"aw",@nobits
	.sectionflags	@""
	.align	4
.nv.shared._Z22histogram_local_reducePiS_i:
	.zero		2048


//--------------------- .nv.constant0._Z16histogram_atomicPiS_i --------------------------
	.section	.nv.constant0._Z16histogram_atomicPiS_i,"a",@progbits
	.sectionflags	@""
	.align	4
.nv.constant0._Z16histogram_atomicPiS_i:
	.zero		916


//--------------------- .nv.constant0._Z22histogram_local_reducePiS_i --------------------------
	.section	.nv.constant0._Z22histogram_local_reducePiS_i,"a",@progbits
	.sectionflags	@""
	.align	4
.nv.constant0._Z22histogram_local_reducePiS_i:
	.zero		916


//--------------------- SYMBOLS --------------------------

	.type		.nv.reservedSmem.offset0,@object
	.size		.nv.reservedSmem.offset0,0x4
	.type		.nv.reservedSmem.cap,@object
	.size		.nv.reservedSmem.cap,0x4
